	.headerflags	@"EF_CUDA_TEXMODE_UNIFIED EF_CUDA_64BIT_ADDRESS EF_CUDA_ACCELERATORS EF_CUDA_SM90 EF_CUDA_VIRTUAL_SM(EF_CUDA_SM90)"
	.elftype	@"ET_EXEC"


//--------------------- .nv.info                  --------------------------
	.section	.nv.info,"",@"SHT_CUDA_INFO"
	.align	4


	//----- nvinfo : EIATTR_REGCOUNT
	.align		4
        /*0000*/ 	.byte	0x04, 0x2f
        /*0002*/ 	.short	(.L_3 - .L_2)
	.align		4
.L_2:
        /*0004*/ 	.word	index@(triton_poi_fused_add_cos_mul_sin_0)
        /*0008*/ 	.word	0x00000012


	//----- nvinfo : EIATTR_MIN_STACK_SIZE
	.align		4
.L_3:
        /*000c*/ 	.byte	0x04, 0x12
        /*000e*/ 	.short	(.L_5 - .L_4)
	.align		4
.L_4:
        /*0010*/ 	.word	index@(triton_poi_fused_add_cos_mul_sin_0)
        /*0014*/ 	.word	0x00000020


	//----- nvinfo : EIATTR_FRAME_SIZE
	.align		4
.L_5:
        /*0018*/ 	.byte	0x04, 0x11
        /*001a*/ 	.short	(.L_7 - .L_6)
	.align		4
.L_6:
        /*001c*/ 	.word	index@(triton_poi_fused_add_cos_mul_sin_0)
        /*0020*/ 	.word	0x00000020


	//----- nvinfo : EIATTR_MIN_STACK_SIZE
	.align		4
.L_7:
        /*0024*/ 	.byte	0x04, 0x12
        /*0026*/ 	.short	(.L_9 - .L_8)
	.align		4
.L_8:
        /*0028*/ 	.word	index@(triton_poi_fused_add_cos_mul_sin_0)
        /*002c*/ 	.word	0x00000020
.L_9:


//--------------------- .nv.info.triton_poi_fused_add_cos_mul_sin_0 --------------------------
	.section	.nv.info.triton_poi_fused_add_cos_mul_sin_0,"",@"SHT_CUDA_INFO"
	.sectionflags	@""
	.align	4


	//----- nvinfo : EIATTR_CUDA_API_VERSION
	.align		4
        /*0000*/ 	.byte	0x04, 0x37
        /*0002*/ 	.short	(.L_11 - .L_10)
.L_10:
        /*0004*/ 	.word	0x0000007c


	//----- nvinfo : EIATTR_KPARAM_INFO
	.align		4
.L_11:
        /*0008*/ 	.byte	0x04, 0x17
        /*000a*/ 	.short	(.L_13 - .L_12)
.L_12:
        /*000c*/ 	.word	0x00000000
        /*0010*/ 	.short	0x0006
        /*0012*/ 	.short	0x0030
        /*0014*/ 	.byte	0x00, 0xf0, 0x11, 0x00


	//----- nvinfo : EIATTR_KPARAM_INFO
	.align		4
.L_13:
        /*0018*/ 	.byte	0x04, 0x17
        /*001a*/ 	.short	(.L_15 - .L_14)
.L_14:
        /*001c*/ 	.word	0x00000000
        /*0020*/ 	.short	0x0005
        /*0022*/ 	.short	0x0028
        /*0024*/ 	.byte	0x00, 0xf4, 0x21, 0x00


	//----- nvinfo : EIATTR_KPARAM_INFO
	.align		4
.L_15:
        /*0028*/ 	.byte	0x04, 0x17
        /*002a*/ 	.short	(.L_17 - .L_16)
.L_16:
        /*002c*/ 	.word	0x00000000
        /*0030*/ 	.short	0x0004
        /*0032*/ 	.short	0x0020
        /*0034*/ 	.byte	0x00, 0xf4, 0x21, 0x00


	//----- nvinfo : EIATTR_KPARAM_INFO
	.align		4
.L_17:
        /*0038*/ 	.byte	0x04, 0x17
        /*003a*/ 	.short	(.L_19 - .L_18)
.L_18:
        /*003c*/ 	.word	0x00000000
        /*0040*/ 	.short	0x0003
        /*0042*/ 	.short	0x0018
        /*0044*/ 	.byte	0x00, 0xf4, 0x21, 0x00


	//----- nvinfo : EIATTR_KPARAM_INFO
	.align		4
.L_19:
        /*0048*/ 	.byte	0x04, 0x17
        /*004a*/ 	.short	(.L_21 - .L_20)
.L_20:
        /*004c*/ 	.word	0x00000000
        /*0050*/ 	.short	0x0002
        /*0052*/ 	.short	0x0010
        /*0054*/ 	.byte	0x00, 0xf4, 0x21, 0x00


	//----- nvinfo : EIATTR_KPARAM_INFO
	.align		4
.L_21:
        /*0058*/ 	.byte	0x04, 0x17
        /*005a*/ 	.short	(.L_23 - .L_22)
.L_22:
        /*005c*/ 	.word	0x00000000
        /*0060*/ 	.short	0x0001
        /*0062*/ 	.short	0x0008
        /*0064*/ 	.byte	0x00, 0xf4, 0x21, 0x00


	//----- nvinfo : EIATTR_KPARAM_INFO
	.align		4
.L_23:
        /*0068*/ 	.byte	0x04, 0x17
        /*006a*/ 	.short	(.L_25 - .L_24)
.L_24:
        /*006c*/ 	.word	0x00000000
        /*0070*/ 	.short	0x0000
        /*0072*/ 	.short	0x0000
        /*0074*/ 	.byte	0x00, 0xf4, 0x21, 0x00


	//----- nvinfo : EIATTR_SPARSE_MMA_MASK
	.align		4
.L_25:
        /*0078*/ 	.byte	0x03, 0x50
        /*007a*/ 	.short	0x0000


	//----- nvinfo : EIATTR_MAXREG_COUNT
	.align		4
        /*007c*/ 	.byte	0x03, 0x1b
        /*007e*/ 	.short	0x00ff


	//----- nvinfo : EIATTR_EXIT_INSTR_OFFSETS
	.align		4
        /*0080*/ 	.byte	0x04, 0x1c
        /*0082*/ 	.short	(.L_27 - .L_26)


	//   ....[0]....
.L_26:
        /*0084*/ 	.word	0x00000d30


	//   ....[1]....
        /*0088*/ 	.word	0x00000d50


	//----- nvinfo : EIATTR_REQNTID
	.align		4
.L_27:
        /*008c*/ 	.byte	0x04, 0x10
        /*008e*/ 	.short	(.L_29 - .L_28)
.L_28:
        /*0090*/ 	.word	0x00000080
        /*0094*/ 	.word	0x00000001
        /*0098*/ 	.word	0x00000001


	//----- nvinfo : EIATTR_CRS_STACK_SIZE
	.align		4
.L_29:
        /*009c*/ 	.byte	0x04, 0x1e
        /*009e*/ 	.short	(.L_31 - .L_30)
.L_30:
        /*00a0*/ 	.word	0x00000000


	//----- nvinfo : EIATTR_CBANK_PARAM_SIZE
	.align		4
.L_31:
        /*00a4*/ 	.byte	0x03, 0x19
        /*00a6*/ 	.short	0x0034


	//----- nvinfo : EIATTR_PARAM_CBANK
	.align		4
        /*00a8*/ 	.byte	0x04, 0x0a
        /*00aa*/ 	.short	(.L_33 - .L_32)
	.align		4
.L_32:
        /*00ac*/ 	.word	index@(.nv.constant0.triton_poi_fused_add_cos_mul_sin_0)
        /*00b0*/ 	.short	0x0210
        /*00b2*/ 	.short	0x0034


	//----- nvinfo : EIATTR_SW_WAR
	.align		4
.L_33:
        /*00b4*/ 	.byte	0x04, 0x36
        /*00b6*/ 	.short	(.L_35 - .L_34)
.L_34:
        /*00b8*/ 	.word	0x00000008
.L_35:


//--------------------- .nv.callgraph             --------------------------
	.section	.nv.callgraph,"",@"SHT_CUDA_CALLGRAPH"
	.align	4
	.sectionentsize	8
	.align		4
        /*0000*/ 	.word	0x00000000
	.align		4
        /*0004*/ 	.word	0xffffffff
	.align		4
        /*0008*/ 	.word	0x00000000
	.align		4
        /*000c*/ 	.word	0xfffffffe
	.align		4
        /*0010*/ 	.word	0x00000000
	.align		4
        /*0014*/ 	.word	0xfffffffd
	.align		4
        /*0018*/ 	.word	0x00000000
	.align		4
        /*001c*/ 	.word	0xfffffffc


//--------------------- .nv.constant4             --------------------------
	.section	.nv.constant4,"a",@progbits
	.align	8
	.align		8
.nv.constant4:
        /*0000*/ 	.dword	_$_str
	.align		8
        /*0008*/ 	.dword	__cudart_i2opi_f


//--------------------- .text.triton_poi_fused_add_cos_mul_sin_0 --------------------------
	.section	.text.triton_poi_fused_add_cos_mul_sin_0,"ax",@progbits
	.align	128
        .global         triton_poi_fused_add_cos_mul_sin_0
        .type           triton_poi_fused_add_cos_mul_sin_0,@function
        .size           triton_poi_fused_add_cos_mul_sin_0,(.L_x_7 - triton_poi_fused_add_cos_mul_sin_0)
        .other          triton_poi_fused_add_cos_mul_sin_0,@"STO_CUDA_ENTRY STV_DEFAULT"
triton_poi_fused_add_cos_mul_sin_0:
.text.triton_poi_fused_add_cos_mul_sin_0:
[----:B------:R-:W0:Y:S01]  /*0000*/  LDC R1, c[0x0][0x28] ;  /* 0x00000a00ff017b82 */ /* 0x000e220000000800 */
[----:B------:R-:W1:Y:S07]  /*0010*/  S2R R9, SR_TID.X ;  /* 0x0000000000097919 */ /* 0x000e6e0000002100 */
[----:B------:R-:W2:Y:S01]  /*0020*/  LDC.64 R10, c[0x0][0x220] ;  /* 0x00008800ff0a7b82 */ /* 0x000ea20000000a00 */
[----:B0-----:R-:W-:Y:S01]  /*0030*/  VIADD R1, R1, 0xffffffe0 ;  /* 0xffffffe001017836 */ /* 0x001fe20000000000 */
[----:B------:R-:W0:Y:S06]  /*0040*/  S2R R0, SR_CTAID.X ;  /* 0x0000000000007919 */ /* 0x000e2c0000002500 */
[----:B------:R-:W3:Y:S01]  /*0050*/  LDC.64 R6, c[0x0][0x218] ;  /* 0x00008600ff067b82 */ /* 0x000ee20000000a00 */
[----:B------:R-:W-:-:S07]  /*0060*/  ULDC.64 UR4, c[0x0][0x208] ;  /* 0x0000820000047ab9 */ /* 0x000fce0000000a00 */
[----:B------:R-:W4:Y:S01]  /*0070*/  LDC.64 R4, c[0x0][0x210] ;  /* 0x00008400ff047b82 */ /* 0x000f220000000a00 */
[----:B-1----:R-:W-:Y:S02]  /*0080*/  LOP3.LUT R9, R9, 0x7f, RZ, 0xc0, !PT ;  /* 0x0000007f09097812 */ /* 0x002fe400078ec0ff */
[----:B0-----:R-:W-:-:S03]  /*0090*/  SHF.R.S32.HI R2, RZ, 0x18, R0 ;  /* 0x00000018ff027819 */ /* 0x001fc60000011400 */
[----:B------:R-:W-:Y:S01]  /*00a0*/  IMAD R9, R0, 0x80, R9 ;  /* 0x0000008000097824 */ /* 0x000fe200078e0209 */
[----:B------:R-:W-:Y:S02]  /*00b0*/  SGXT R0, R2, 0x1 ;  /* 0x000000010200781a */ /* 0x000fe40000000200 */
[----:B------:R-:W0:Y:S02]  /*00c0*/  LDC.64 R2, c[0x0][0x228] ;  /* 0x00008a00ff027b82 */ /* 0x000e240000000a00 */
[----:B------:R-:W-:Y:S02]  /*00d0*/  ISETP.GE.AND P1, PT, R9, 0x100, PT ;  /* 0x000001000900780c */ /* 0x000fe40003f26270 */
[----:B------:R-:W-:-:S04]  /*00e0*/  LEA.HI R0, R0, R9, RZ, 0x2 ;  /* 0x0000000900007211 */ /* 0x000fc800078f10ff */
[----:B------:R-:W-:-:S05]  /*00f0*/  LOP3.LUT R0, R0, 0xfffffffc, RZ, 0xc0, !PT ;  /* 0xfffffffc00007812 */ /* 0x000fca00078ec0ff */
[----:B------:R-:W-:Y:S01]  /*0100*/  IMAD.IADD R13, R9, 0x1, -R0 ;  /* 0x00000001090d7824 */ /* 0x000fe200078e0a00 */
[----:B------:R-:W-:Y:S01]  /*0110*/  HFMA2.MMA R15, -RZ, RZ, 0, 0 ;  /* 0x00000000ff0f7435 */ /* 0x000fe200000001ff */
[----:B------:R-:W-:Y:S02]  /*0120*/  IMAD.MOV.U32 R8, RZ, RZ, RZ ;  /* 0x000000ffff087224 */ /* 0x000fe400078e00ff */
[----:B--2---:R-:W-:-:S04]  /*0130*/  IMAD.WIDE R10, R13, 0x4, R10 ;  /* 0x000000040d0a7825 */ /* 0x004fc800078e020a */
[----:B------:R-:W-:Y:S02]  /*0140*/  IMAD.MOV.U32 R13, RZ, RZ, RZ ;  /* 0x000000ffff0d7224 */ /* 0x000fe400078e00ff */
[----:B---3--:R-:W-:-:S04]  /*0150*/  IMAD.WIDE R6, R9, 0x4, R6 ;  /* 0x0000000409067825 */ /* 0x008fc800078e0206 */
[----:B------:R-:W-:Y:S01]  /*0160*/  IMAD.MOV.U32 R0, RZ, RZ, RZ ;  /* 0x000000ffff007224 */ /* 0x000fe200078e00ff */
[----:B------:R-:W2:Y:S01]  /*0170*/  @!P1 LDG.E.EL R13, desc[UR4][R10.64] ;  /* 0x000000040a0d9981 */ /* 0x000ea2000c2e1900 */
[----:B----4-:R-:W-:-:S03]  /*0180*/  IMAD.WIDE R4, R9, 0x4, R4 ;  /* 0x0000000409047825 */ /* 0x010fc600078e0204 */
[----:B------:R-:W2:Y:S01]  /*0190*/  @!P1 LDG.E R8, desc[UR4][R6.64] ;  /* 0x0000000406089981 */ /* 0x000ea2000c1e1900 */
[----:B0-----:R-:W-:-:S03]  /*01a0*/  IMAD.WIDE R2, R9, 0x4, R2 ;  /* 0x0000000409027825 */ /* 0x001fc600078e0202 */
[----:B------:R-:W3:Y:S04]  /*01b0*/  @!P1 LDG.E R0, desc[UR4][R4.64] ;  /* 0x0000000404009981 */ /* 0x000ee8000c1e1900 */
[----:B------:R-:W3:Y:S01]  /*01c0*/  @!P1 LDG.E R15, desc[UR4][R2.64] ;  /* 0x00000004020f9981 */ /* 0x000ee2000c1e1900 */
[----:B------:R-:W-:Y:S01]  /*01d0*/  BSSY B0, `(.L_x_0) ;  /* 0x000004a000007945 */ /* 0x000fe20003800000 */
[----:B--2---:R-:W-:-:S04]  /*01e0*/  FADD R8, R13, R8 ;  /* 0x000000080d087221 */ /* 0x004fc80000000000 */
[----:B---3--:R-:W-:-:S04]  /*01f0*/  FFMA R10, R8, R0, R15 ;  /* 0x00000000080a7223 */ /* 0x008fc8000000000f */
[----:B------:R-:W-:-:S06]  /*0200*/  FMUL R0, R10, 0.63661974668502807617 ;  /* 0x3f22f9830a007820 */ /* 0x000fcc0000400000 */
[----:B------:R-:W0:Y:S01]  /*0210*/  F2I.FTZ.NTZ R0, R0 ;  /* 0x0000000000007305 */ /* 0x000e220000213100 */
[----:B------:R-:W-:-:S05]  /*0220*/  FADD.FTZ R12, |R10|, -RZ ;  /* 0x800000ff0a0c7221 */ /* 0x000fca0000010200 */
[----:B------:R-:W-:Y:S02]  /*0230*/  FSETP.GE.AND P2, PT, R12, 105615, PT ;  /* 0x47ce47800c00780b */ /* 0x000fe40003f46000 */
[----:B0-----:R-:W-:-:S05]  /*0240*/  I2FP.F32.S32 R11, R0 ;  /* 0x00000000000b7245 */ /* 0x001fca0000201400 */
[----:B------:R-:W-:-:S04]  /*0250*/  FFMA.FTZ R8, R11, -1.5707962512969970703, R10 ;  /* 0xbfc90fda0b087823 */ /* 0x000fc8000001000a */
[----:B------:R-:W-:-:S04]  /*0260*/  FFMA.FTZ R8, R11, -7.5497894158615963534e-08, R8 ;  /* 0xb3a221680b087823 */ /* 0x000fc80000010008 */
[----:B------:R-:W-:Y:S01]  /*0270*/  FFMA.FTZ R8, R11, -5.3903029534742383927e-15, R8 ;  /* 0xa7c234c50b087823 */ /* 0x000fe20000010008 */
[----:B------:R-:W-:Y:S01]  /*0280*/  FSETP.NEU.AND P3, PT, R12, +INF , PT ;  /* 0x7f8000000c00780b */ /* 0x000fe20003f6d000 */
[----:B------:R-:W-:Y:S02]  /*0290*/  IMAD.MOV.U32 R11, RZ, RZ, R0 ;  /* 0x000000ffff0b7224 */ /* 0x000fe400078e0000 */
[----:B------:R-:W-:Y:S01]  /*02a0*/  IMAD.MOV.U32 R2, RZ, RZ, R8 ;  /* 0x000000ffff027224 */ /* 0x000fe200078e0008 */
[----:B------:R-:W-:Y:S09]  /*02b0*/  @!P2 BRA `(.L_x_1) ;  /* 0x0000000000eca947 */ /* 0x000ff20003800000 */
[----:B------:R-:W-:Y:S01]  /*02c0*/  @!P3 FMUL.FTZ R2, RZ, R10 ;  /* 0x0000000aff02b220 */ /* 0x000fe20000410000 */
[----:B------:R-:W-:Y:S01]  /*02d0*/  @!P3 IMAD.MOV.U32 R0, RZ, RZ, RZ ;  /* 0x000000ffff00b224 */ /* 0x000fe200078e00ff */
[----:B------:R-:W-:Y:S06]  /*02e0*/  @!P3 BRA `(.L_x_1) ;  /* 0x0000000000e0b947 */ /* 0x000fec0003800000 */
[----:B------:R-:W-:Y:S01]  /*02f0*/  SHF.R.U32.HI R15, RZ, 0x17, R10 ;  /* 0x00000017ff0f7819 */ /* 0x000fe2000001160a */
[----:B------:R-:W-:Y:S01]  /*0300*/  IMAD.SHL.U32 R3, R10, 0x100, RZ ;  /* 0x000001000a037824 */ /* 0x000fe200078e00ff */
[----:B------:R-:W-:Y:S01]  /*0310*/  MOV R5, RZ ;  /* 0x000000ff00057202 */ /* 0x000fe20000000f00 */
[----:B------:R-:W-:Y:S01]  /*0320*/  IMAD.MOV.U32 R0, RZ, RZ, RZ ;  /* 0x000000ffff007224 */ /* 0x000fe200078e00ff */
[----:B------:R-:W-:Y:S01]  /*0330*/  LOP3.LUT R2, R15, 0xe0, RZ, 0xc0, !PT ;  /* 0x000000e00f027812 */ /* 0x000fe200078ec0ff */
[----:B------:R-:W-:Y:S01]  /*0340*/  IMAD.MOV.U32 R14, RZ, RZ, RZ ;  /* 0x000000ffff0e7224 */ /* 0x000fe200078e00ff */
[----:B------:R-:W-:Y:S01]  /*0350*/  LOP3.LUT R3, R3, 0x80000000, RZ, 0xfc, !PT ;  /* 0x8000000003037812 */ /* 0x000fe200078efcff */
[----:B------:R-:W-:Y:S02]  /*0360*/  ULDC.64 UR6, c[0x4][0x8] ;  /* 0x0100020000067ab9 */ /* 0x000fe40000000a00 */
[----:B------:R-:W-:Y:S02]  /*0370*/  VIADD R4, R2, 0xffffff80 ;  /* 0xffffff8002047836 */ /* 0x000fe40000000000 */
[----:B------:R-:W-:-:S03]  /*0380*/  IMAD.MOV.U32 R2, RZ, RZ, R1 ;  /* 0x000000ffff027224 */ /* 0x000fc600078e0001 */
[----:B------:R-:W-:-:S07]  /*0390*/  SHF.R.U32.HI R4, RZ, 0x5, R4 ;  /* 0x00000005ff047819 */ /* 0x000fce0000011604 */
.L_x_2:
[----:B------:R-:W-:-:S04]  /*03a0*/  IADD3 R12, P0, R5, UR6, RZ ;  /* 0x00000006050c7c10 */ /* 0x000fc8000ff1e0ff */
[----:B------:R-:W-:-:S06]  /*03b0*/  IADD3.X R13, R14, UR7, RZ, P0, !PT ;  /* 0x000000070e0d7c10 */ /* 0x000fcc00087fe4ff */
[----:B------:R-:W2:Y:S01]  /*03c0*/  LDG.E.CONSTANT R13, desc[UR4][R12.64] ;  /* 0x000000040c0d7981 */ /* 0x000ea2000c1e9900 */
[----:B------:R-:W-:Y:S01]  /*03d0*/  IADD3 R5, P4, R5, 0x4, RZ ;  /* 0x0000000405057810 */ /* 0x000fe20007f9e0ff */
[----:B------:R-:W-:Y:S02]  /*03e0*/  IMAD.MOV.U32 R6, RZ, RZ, R0 ;  /* 0x000000ffff067224 */ /* 0x000fe400078e0000 */
[----:B------:R-:W-:Y:S01]  /*03f0*/  IMAD.MOV.U32 R7, RZ, RZ, RZ ;  /* 0x000000ffff077224 */ /* 0x000fe200078e00ff */
[----:B------:R-:W-:Y:S02]  /*0400*/  ISETP.NE.U32.AND P0, PT, R5, 0x18, PT ;  /* 0x000000180500780c */ /* 0x000fe40003f05070 */
[----:B------:R-:W-:-:S04]  /*0410*/  IADD3.X R14, RZ, R14, RZ, P4, !PT ;  /* 0x0000000eff0e7210 */ /* 0x000fc800027fe4ff */
[----:B------:R-:W-:Y:S01]  /*0420*/  ISETP.NE.AND.EX P0, PT, R14, RZ, PT, P0 ;  /* 0x000000ff0e00720c */ /* 0x000fe20003f05300 */
[----:B--2---:R-:W-:-:S04]  /*0430*/  IMAD.WIDE.U32 R6, R3, R13, R6 ;  /* 0x0000000d03067225 */ /* 0x004fc800078e0006 */
[----:B------:R-:W-:Y:S01]  /*0440*/  IMAD.MOV.U32 R0, RZ, RZ, R7 ;  /* 0x000000ffff007224 */ /* 0x000fe200078e0007 */
[----:B------:R0:W-:Y:S02]  /*0450*/  STL [R2], R6 ;  /* 0x0000000602007387 */ /* 0x0001e40000100800 */
[----:B0-----:R-:W-:-:S05]  /*0460*/  VIADD R2, R2, 0x4 ;  /* 0x0000000402027836 */ /* 0x001fca0000000000 */
[----:B------:R-:W-:Y:S05]  /*0470*/  @P0 BRA `(.L_x_2) ;  /* 0xfffffffc00c80947 */ /* 0x000fea000383ffff */
[----:B------:R-:W-:Y:S01]  /*0480*/  LOP3.LUT P0, R6, R15, 0x1f, RZ, 0xc0, !PT ;  /* 0x0000001f0f067812 */ /* 0x000fe2000780c0ff */
[----:B------:R-:W-:Y:S01]  /*0490*/  IMAD R12, R4, -0x4, R1 ;  /* 0xfffffffc040c7824 */ /* 0x000fe200078e0201 */
[----:B------:R0:W-:Y:S04]  /*04a0*/  STL [R1+0x18], R0 ;  /* 0x0000180001007387 */ /* 0x0001e80000100800 */
[----:B------:R-:W2:Y:S04]  /*04b0*/  LDL R2, [R12+0x18] ;  /* 0x000018000c027983 */ /* 0x000ea80000100800 */
[----:B------:R-:W3:Y:S04]  /*04c0*/  LDL R3, [R12+0x14] ;  /* 0x000014000c037983 */ /* 0x000ee80000100800 */
[----:B------:R-:W4:Y:S01]  /*04d0*/  @P0 LDL R7, [R12+0x10] ;  /* 0x000010000c070983 */ /* 0x000f220000100800 */
[----:B------:R-:W-:Y:S01]  /*04e0*/  @P0 IADD3 R4, -R6, 0x20, RZ ;  /* 0x0000002006040810 */ /* 0x000fe20007ffe1ff */
[----:B------:R-:W-:Y:S01]  /*04f0*/  UMOV UR6, 0x54442d19 ;  /* 0x54442d1900067882 */ /* 0x000fe20000000000 */
[----:B------:R-:W-:Y:S01]  /*0500*/  UMOV UR7, 0x3bf921fb ;  /* 0x3bf921fb00077882 */ /* 0x000fe20000000000 */
[----:B--2---:R-:W-:-:S02]  /*0510*/  @P0 SHF.L.U32 R5, R2, R6, RZ ;  /* 0x0000000602050219 */ /* 0x004fc400000006ff */
[----:B---3--:R-:W-:Y:S02]  /*0520*/  @P0 SHF.L.U32 R6, R3, R6, RZ ;  /* 0x0000000603060219 */ /* 0x008fe400000006ff */
[-C--:B----4-:R-:W-:Y:S02]  /*0530*/  @P0 SHF.R.U32.HI R7, RZ, R4.reuse, R7 ;  /* 0x00000004ff070219 */ /* 0x090fe40000011607 */
[----:B------:R-:W-:-:S03]  /*0540*/  @P0 SHF.R.U32.HI R4, RZ, R4, R3 ;  /* 0x00000004ff040219 */ /* 0x000fc60000011603 */
[----:B------:R-:W-:Y:S02]  /*0550*/  @P0 IMAD.IADD R3, R6, 0x1, R7 ;  /* 0x0000000106030824 */ /* 0x000fe400078e0207 */
[----:B------:R-:W-:-:S05]  /*0560*/  @P0 IMAD.IADD R2, R5, 0x1, R4 ;  /* 0x0000000105020824 */ /* 0x000fca00078e0204 */
[C---:B------:R-:W-:Y:S01]  /*0570*/  SHF.L.W.U32.HI R13, R3.reuse, 0x2, R2 ;  /* 0x00000002030d7819 */ /* 0x040fe20000010e02 */
[----:B------:R-:W-:-:S03]  /*0580*/  IMAD.SHL.U32 R3, R3, 0x4, RZ ;  /* 0x0000000403037824 */ /* 0x000fc600078e00ff */
[----:B0-----:R-:W-:-:S04]  /*0590*/  SHF.R.S32.HI R0, RZ, 0x1f, R13 ;  /* 0x0000001fff007819 */ /* 0x001fc8000001140d */
[C---:B------:R-:W-:Y:S02]  /*05a0*/  LOP3.LUT R6, R0.reuse, R3, RZ, 0x3c, !PT ;  /* 0x0000000300067212 */ /* 0x040fe400078e3cff */
[----:B------:R-:W-:-:S04]  /*05b0*/  LOP3.LUT R7, R0, R13, RZ, 0x3c, !PT ;  /* 0x0000000d00077212 */ /* 0x000fc800078e3cff */
[----:B------:R-:W0:Y:S01]  /*05c0*/  I2F.F64.S64 R4, R6 ;  /* 0x0000000600047312 */ /* 0x000e220000301c00 */
[----:B------:R-:W-:Y:S02]  /*05d0*/  ISETP.GE.AND P0, PT, R10, RZ, PT ;  /* 0x000000ff0a00720c */ /* 0x000fe40003f06270 */
[----:B------:R-:W-:Y:S01]  /*05e0*/  SHF.R.U32.HI R0, RZ, 0x1e, R2 ;  /* 0x0000001eff007819 */ /* 0x000fe20000011602 */
[----:B0-----:R-:W-:Y:S01]  /*05f0*/  DMUL R4, R4, UR6 ;  /* 0x0000000604047c28 */ /* 0x001fe20008000000 */
[C---:B------:R-:W-:Y:S02]  /*0600*/  LOP3.LUT R2, R13.reuse, R10, RZ, 0x3c, !PT ;  /* 0x0000000a0d027212 */ /* 0x040fe400078e3cff */
[----:B------:R-:W-:-:S07]  /*0610*/  LEA.HI R0, R13, R0, RZ, 0x1 ;  /* 0x000000000d007211 */ /* 0x000fce00078f08ff */
[----:B------:R-:W0:Y:S01]  /*0620*/  F2F.F32.F64 R4, R4 ;  /* 0x0000000400047310 */ /* 0x000e220000301000 */
[----:B------:R-:W-:Y:S02]  /*0630*/  ISETP.GE.AND P4, PT, R2, RZ, PT ;  /* 0x000000ff0200720c */ /* 0x000fe40003f86270 */
[----:B------:R-:W-:-:S05]  /*0640*/  IADD3 R2, -R0, RZ, RZ ;  /* 0x000000ff00027210 */ /* 0x000fca0007ffe1ff */
[----:B------:R-:W-:Y:S01]  /*0650*/  @!P0 IMAD.MOV.U32 R0, RZ, RZ, R2 ;  /* 0x000000ffff008224 */ /* 0x000fe200078e0002 */
[----:B0-----:R-:W-:-:S07]  /*0660*/  FSEL R2, -R4, R4, !P4 ;  /* 0x0000000404027208 */ /* 0x001fce0006000100 */
.L_x_1:
[----:B------:R-:W-:Y:S05]  /*0670*/  BSYNC B0 ;  /* 0x0000000000007941 */ /* 0x000fea0003800000 */
.L_x_0:
[----:B------:R-:W-:Y:S01]  /*0680*/  LOP3.LUT R3, R0, 0x1, RZ, 0xc0, !PT ;  /* 0x0000000100037812 */ /* 0x000fe200078ec0ff */
[----:B------:R-:W-:Y:S01]  /*0690*/  FMUL.FTZ R7, R2, R2 ;  /* 0x0000000202077220 */ /* 0x000fe20000410000 */
[----:B------:R-:W-:Y:S01]  /*06a0*/  IMAD.MOV.U32 R4, RZ, RZ, 0x3c0885e4 ;  /* 0x3c0885e4ff047424 */ /* 0x000fe200078e00ff */
[----:B------:R-:W-:Y:S01]  /*06b0*/  LOP3.LUT P4, RZ, R0, 0x2, RZ, 0xc0, !PT ;  /* 0x0000000200ff7812 */ /* 0x000fe2000788c0ff */
[----:B------:R-:W-:Y:S01]  /*06c0*/  IMAD.MOV.U32 R5, RZ, RZ, -0x41d55558 ;  /* 0xbe2aaaa8ff057424 */ /* 0x000fe200078e00ff */
[----:B------:R-:W-:Y:S01]  /*06d0*/  ISETP.NE.U32.AND P0, PT, R3, 0x1, PT ;  /* 0x000000010300780c */ /* 0x000fe20003f05070 */
[----:B------:R-:W-:Y:S01]  /*06e0*/  IMAD.MOV.U32 R3, RZ, RZ, -0x46b2bead ;  /* 0xb94d4153ff037424 */ /* 0x000fe200078e00ff */
[----:B------:R-:W-:Y:S02]  /*06f0*/  BSSY B0, `(.L_x_3) ;  /* 0x0000047000007945 */ /* 0x000fe40003800000 */
[----:B------:R-:W-:-:S09]  /*0700*/  FSEL R0, R2, 1, P0 ;  /* 0x3f80000002007808 */ /* 0x000fd20000000000 */
[----:B------:R-:W-:Y:S01]  /*0710*/  @!P0 IMAD.MOV.U32 R6, RZ, RZ, 0x37cbac00 ;  /* 0x37cbac00ff068424 */ /* 0x000fe200078e00ff */
[----:B------:R-:W-:Y:S01]  /*0720*/  @!P0 MOV R4, 0x3d2aaabb ;  /* 0x3d2aaabb00048802 */ /* 0x000fe20000000f00 */
[----:B------:R-:W-:Y:S02]  /*0730*/  @!P0 IMAD.MOV.U32 R5, RZ, RZ, -0x41000001 ;  /* 0xbeffffffff058424 */ /* 0x000fe400078e00ff */
[----:B------:R-:W-:-:S04]  /*0740*/  @!P0 FFMA.FTZ R3, R7, R6, -0.0013887860113754868507 ;  /* 0xbab607ed07038423 */ /* 0x000fc80000010006 */
[C---:B------:R-:W-:Y:S01]  /*0750*/  FFMA.FTZ R4, R7.reuse, R3, R4 ;  /* 0x0000000307047223 */ /* 0x040fe20000010004 */
[----:B------:R-:W-:-:S03]  /*0760*/  FFMA.FTZ R3, R7, R0, RZ ;  /* 0x0000000007037223 */ /* 0x000fc600000100ff */
[----:B------:R-:W-:-:S04]  /*0770*/  FFMA.FTZ R5, R7, R4, R5 ;  /* 0x0000000407057223 */ /* 0x000fc80000010005 */
[----:B------:R-:W-:-:S04]  /*0780*/  FFMA.FTZ R0, R3, R5, R0 ;  /* 0x0000000503007223 */ /* 0x000fc80000010000 */
[----:B------:R-:W-:Y:S01]  /*0790*/  @P4 FFMA.FTZ R0, R0, -1, RZ ;  /* 0xbf80000000004823 */ /* 0x000fe200000100ff */
[----:B------:R-:W-:Y:S06]  /*07a0*/  @!P2 BRA `(.L_x_4) ;  /* 0x0000000000eca947 */ /* 0x000fec0003800000 */
[----:B------:R-:W-:Y:S01]  /*07b0*/  @!P3 FMUL.FTZ R8, RZ, R10 ;  /* 0x0000000aff08b220 */ /* 0x000fe20000410000 */
[----:B------:R-:W-:Y:S01]  /*07c0*/  @!P3 IMAD.MOV.U32 R11, RZ, RZ, RZ ;  /* 0x000000ffff0bb224 */ /* 0x000fe200078e00ff */
[----:B------:R-:W-:Y:S06]  /*07d0*/  @!P3 BRA `(.L_x_4) ;  /* 0x0000000000e0b947 */ /* 0x000fec0003800000 */
[----:B------:R-:W-:Y:S01]  /*07e0*/  SHF.R.U32.HI R11, RZ, 0x17, R10 ;  /* 0x00000017ff0b7819 */ /* 0x000fe2000001160a */
[----:B------:R-:W-:Y:S01]  /*07f0*/  IMAD.SHL.U32 R6, R10, 0x100, RZ ;  /* 0x000001000a067824 */ /* 0x000fe200078e00ff */
[----:B------:R-:W-:Y:S01]  /*0800*/  ULDC.64 UR6, c[0x4][0x8] ;  /* 0x0100020000067ab9 */ /* 0x000fe20000000a00 */
[----:B------:R-:W-:Y:S01]  /*0810*/  IMAD.MOV.U32 R2, RZ, RZ, RZ ;  /* 0x000000ffff027224 */ /* 0x000fe200078e00ff */
[----:B------:R-:W-:Y:S01]  /*0820*/  LOP3.LUT R3, R11, 0xe0, RZ, 0xc0, !PT ;  /* 0x000000e00b037812 */ /* 0x000fe200078ec0ff */
[----:B------:R-:W-:Y:S01]  /*0830*/  IMAD.MOV.U32 R5, RZ, RZ, RZ ;  /* 0x000000ffff057224 */ /* 0x000fe200078e00ff */
[----:B------:R-:W-:Y:S01]  /*0840*/  LOP3.LUT R14, R6, 0x80000000, RZ, 0xfc, !PT ;  /* 0x80000000060e7812 */ /* 0x000fe200078efcff */
[----:B------:R-:W-:Y:S01]  /*0850*/  IMAD.MOV.U32 R8, RZ, RZ, RZ ;  /* 0x000000ffff087224 */ /* 0x000fe200078e00ff */
[----:B------:R-:W-:Y:S01]  /*0860*/  IADD3 R4, R3, -0x80, RZ ;  /* 0xffffff8003047810 */ /* 0x000fe20007ffe0ff */
[----:B------:R-:W-:-:S03]  /*0870*/  IMAD.MOV.U32 R3, RZ, RZ, R1 ;  /* 0x000000ffff037224 */ /* 0x000fc600078e0001 */
[----:B------:R-:W-:-:S07]  /*0880*/  SHF.R.U32.HI R4, RZ, 0x5, R4 ;  /* 0x00000005ff047819 */ /* 0x000fce0000011604 */
.L_x_5:
[----:B------:R-:W-:-:S04]  /*0890*/  IADD3 R12, P0, R5, UR6, RZ ;  /* 0x00000006050c7c10 */ /* 0x000fc8000ff1e0ff */
[----:B------:R-:W-:-:S06]  /*08a0*/  IADD3.X R13, R8, UR7, RZ, P0, !PT ;  /* 0x00000007080d7c10 */ /* 0x000fcc00087fe4ff */
[----:B------:R-:W2:Y:S01]  /*08b0*/  LDG.E.CONSTANT R13, desc[UR4][R12.64] ;  /* 0x000000040c0d7981 */ /* 0x000ea2000c1e9900 */
[----:B------:R-:W-:Y:S01]  /*08c0*/  IADD3 R5, P2, R5, 0x4, RZ ;  /* 0x0000000405057810 */ /* 0x000fe20007f5e0ff */
[----:B------:R-:W-:Y:S02]  /*08d0*/  IMAD.MOV.U32 R6, RZ, RZ, R2 ;  /* 0x000000ffff067224 */ /* 0x000fe400078e0002 */
[----:B------:R-:W-:Y:S01]  /*08e0*/  IMAD.MOV.U32 R7, RZ, RZ, RZ ;  /* 0x000000ffff077224 */ /* 0x000fe200078e00ff */
[----:B------:R-:W-:Y:S01]  /*08f0*/  ISETP.NE.U32.AND P0, PT, R5, 0x18, PT ;  /* 0x000000180500780c */ /* 0x000fe20003f05070 */
[----:B------:R-:W-:-:S05]  /*0900*/  IMAD.X R8, RZ, RZ, R8, P2 ;  /* 0x000000ffff087224 */ /* 0x000fca00010e0608 */
[----:B------:R-:W-:Y:S01]  /*0910*/  ISETP.NE.AND.EX P0, PT, R8, RZ, PT, P0 ;  /* 0x000000ff0800720c */ /* 0x000fe20003f05300 */
[----:B--2---:R-:W-:-:S05]  /*0920*/  IMAD.WIDE.U32 R6, R14, R13, R6 ;  /* 0x0000000d0e067225 */ /* 0x004fca00078e0006 */
[----:B------:R0:W-:Y:S01]  /*0930*/  STL [R3], R6 ;  /* 0x0000000603007387 */ /* 0x0001e20000100800 */
[----:B------:R-:W-:Y:S01]  /*0940*/  MOV R2, R7 ;  /* 0x0000000700027202 */ /* 0x000fe20000000f00 */
        /* <DEDUP_REMOVED lines=11> */
[----:B------:R-:W-:-:S02]  /*0a00*/  ISETP.GE.AND P2, PT, R10, RZ, PT ;  /* 0x000000ff0a00720c */ /* 0x000fc40003f46270 */
[-C--:B--2---:R-:W-:Y:S02]  /*0a10*/  @P0 SHF.L.U32 R6, R3, R7.reuse, RZ ;  /* 0x0000000703060219 */ /* 0x084fe400000006ff */
        /* <DEDUP_REMOVED lines=11> */
[----:B------:R-:W-:Y:S01]  /*0ad0*/  SHF.R.U32.HI R3, RZ, 0x1e, R3 ;  /* 0x0000001eff037819 */ /* 0x000fe20000011603 */
[----:B0-----:R-:W-:Y:S01]  /*0ae0*/  DMUL R4, R4, UR6 ;  /* 0x0000000604047c28 */ /* 0x001fe20008000000 */
[C---:B------:R-:W-:Y:S02]  /*0af0*/  LOP3.LUT R10, R11.reuse, R10, RZ, 0x3c, !PT ;  /* 0x0000000a0b0a7212 */ /* 0x040fe400078e3cff */
[----:B------:R-:W-:-:S07]  /*0b00*/  LEA.HI R11, R11, R3, RZ, 0x1 ;  /* 0x000000030b0b7211 */ /* 0x000fce00078f08ff */
[----:B------:R-:W0:Y:S01]  /*0b10*/  F2F.F32.F64 R4, R4 ;  /* 0x0000000400047310 */ /* 0x000e220000301000 */
[----:B------:R-:W-:Y:S01]  /*0b20*/  IMAD.MOV R2, RZ, RZ, -R11 ;  /* 0x000000ffff027224 */ /* 0x000fe200078e0a0b */
[----:B------:R-:W-:-:S04]  /*0b30*/  ISETP.GE.AND P0, PT, R10, RZ, PT ;  /* 0x000000ff0a00720c */ /* 0x000fc80003f06270 */
[----:B------:R-:W-:Y:S02]  /*0b40*/  @!P2 MOV R11, R2 ;  /* 0x00000002000ba202 */ /* 0x000fe40000000f00 */
[----:B0-----:R-:W-:-:S07]  /*0b50*/  FSEL R8, -R4, R4, !P0 ;  /* 0x0000000404087208 */ /* 0x001fce0004000100 */
.L_x_4:
[----:B------:R-:W-:Y:S05]  /*0b60*/  BSYNC B0 ;  /* 0x0000000000007941 */ /* 0x000fea0003800000 */
.L_x_3:
[----:B------:R-:W-:Y:S01]  /*0b70*/  LOP3.LUT R2, R11, 0x1, RZ, 0xc0, !PT ;  /* 0x000000010b027812 */ /* 0x000fe200078ec0ff */
[----:B------:R-:W-:Y:S01]  /*0b80*/  FMUL.FTZ R12, R8, R8 ;  /* 0x00000008080c7220 */ /* 0x000fe20000410000 */
[----:B------:R-:W-:Y:S01]  /*0b90*/  IMAD.MOV.U32 R3, RZ, RZ, 0x3c0885e4 ;  /* 0x3c0885e4ff037424 */ /* 0x000fe200078e00ff */
[----:B------:R-:W-:Y:S01]  /*0ba0*/  SHF.R.S32.HI R4, RZ, 0x1f, R9 ;  /* 0x0000001fff047819 */ /* 0x000fe20000011409 */
[----:B------:R-:W-:Y:S01]  /*0bb0*/  IMAD.SHL.U32 R7, R9, 0x4, RZ ;  /* 0x0000000409077824 */ /* 0x000fe200078e00ff */
[----:B------:R-:W-:Y:S01]  /*0bc0*/  ISETP.NE.U32.AND P0, PT, R2, 0x1, PT ;  /* 0x000000010200780c */ /* 0x000fe20003f05070 */
[----:B------:R-:W-:Y:S01]  /*0bd0*/  IMAD.MOV.U32 R2, RZ, RZ, -0x46b2bead ;  /* 0xb94d4153ff027424 */ /* 0x000fe200078e00ff */
[----:B------:R-:W-:Y:S01]  /*0be0*/  ULDC.64 UR6, c[0x0][0x230] ;  /* 0x00008c0000067ab9 */ /* 0x000fe20000000a00 */
[----:B------:R-:W-:Y:S01]  /*0bf0*/  VIADD R11, R11, 0x1 ;  /* 0x000000010b0b7836 */ /* 0x000fe20000000000 */
[----:B------:R-:W-:Y:S02]  /*0c00*/  SHF.L.U64.HI R10, R9, 0x2, R4 ;  /* 0x00000002090a7819 */ /* 0x000fe40000010204 */
[----:B------:R-:W-:-:S02]  /*0c10*/  IADD3 R4, P3, R7, UR6, RZ ;  /* 0x0000000607047c10 */ /* 0x000fc4000ff7e0ff */
[----:B------:R-:W-:-:S05]  /*0c20*/  LOP3.LUT P2, RZ, R11, 0x2, RZ, 0xc0, !PT ;  /* 0x000000020bff7812 */ /* 0x000fca000784c0ff */
[----:B------:R-:W-:Y:S01]  /*0c30*/  @P0 IMAD.MOV.U32 R5, RZ, RZ, 0x37cbac00 ;  /* 0x37cbac00ff050424 */ /* 0x000fe200078e00ff */
[----:B------:R-:W-:-:S03]  /*0c40*/  @P0 MOV R3, 0x3d2aaabb ;  /* 0x3d2aaabb00030802 */ /* 0x000fc60000000f00 */
[C---:B------:R-:W-:Y:S01]  /*0c50*/  @P0 FFMA.FTZ R2, R12.reuse, R5, -0.0013887860113754868507 ;  /* 0xbab607ed0c020423 */ /* 0x040fe20000010005 */
[----:B------:R-:W-:Y:S02]  /*0c60*/  IMAD.MOV.U32 R5, RZ, RZ, -0x41d55558 ;  /* 0xbe2aaaa8ff057424 */ /* 0x000fe400078e00ff */
[----:B------:R-:W-:Y:S02]  /*0c70*/  @P0 IMAD.MOV.U32 R5, RZ, RZ, -0x41000001 ;  /* 0xbeffffffff050424 */ /* 0x000fe400078e00ff */
[----:B------:R-:W-:Y:S01]  /*0c80*/  FFMA.FTZ R6, R12, R2, R3 ;  /* 0x000000020c067223 */ /* 0x000fe20000010003 */
[----:B------:R-:W-:-:S03]  /*0c90*/  FSEL R2, R8, 1, !P0 ;  /* 0x3f80000008027808 */ /* 0x000fc60004000000 */
[C---:B------:R-:W-:Y:S01]  /*0ca0*/  FFMA.FTZ R3, R12.reuse, R6, R5 ;  /* 0x000000060c037223 */ /* 0x040fe20000010005 */
[----:B------:R-:W-:Y:S01]  /*0cb0*/  IADD3.X R5, R10, UR7, RZ, P3, !PT ;  /* 0x000000070a057c10 */ /* 0x000fe20009ffe4ff */
[----:B------:R-:W-:Y:S01]  /*0cc0*/  ULDC.64 UR6, c[0x0][0x238] ;  /* 0x00008e0000067ab9 */ /* 0x000fe20000000a00 */
[----:B------:R-:W-:Y:S01]  /*0cd0*/  FFMA.FTZ R9, R12, R2, RZ ;  /* 0x000000020c097223 */ /* 0x000fe200000100ff */
[----:B------:R-:W-:Y:S02]  /*0ce0*/  IADD3 R6, P0, R7, UR6, RZ ;  /* 0x0000000607067c10 */ /* 0x000fe4000ff1e0ff */
[----:B------:R0:W-:Y:S01]  /*0cf0*/  @!P1 STG.E desc[UR4][R4.64], R0 ;  /* 0x0000000004009986 */ /* 0x0001e2000c101904 */
[----:B------:R-:W-:Y:S01]  /*0d00*/  FFMA.FTZ R2, R9, R3, R2 ;  /* 0x0000000309027223 */ /* 0x000fe20000010002 */
[----:B------:R-:W-:-:S03]  /*0d10*/  IADD3.X R7, R10, UR7, RZ, P0, !PT ;  /* 0x000000070a077c10 */ /* 0x000fc600087fe4ff */
[----:B------:R-:W-:Y:S01]  /*0d20*/  @P2 FFMA.FTZ R2, R2, -1, RZ ;  /* 0xbf80000002022823 */ /* 0x000fe200000100ff */
[----:B------:R-:W-:Y:S06]  /*0d30*/  @P1 EXIT ;  /* 0x000000000000194d */ /* 0x000fec0003800000 */
[----:B------:R-:W-:Y:S01]  /*0d40*/  STG.E desc[UR4][R6.64], R2 ;  /* 0x0000000206007986 */ /* 0x000fe2000c101904 */
[----:B------:R-:W-:Y:S05]  /*0d50*/  EXIT ;  /* 0x000000000000794d */ /* 0x000fea0003800000 */
.L_x_6:
[----:B------:R-:W-:-:S00]  /*0d60*/  BRA `(.L_x_6) ;  /* 0xfffffffc00fc7947 */ /* 0x000fc0000383ffff */
[----:B------:R-:W-:-:S00]  /*0d70*/  NOP ;  /* 0x0000000000007918 */ /* 0x000fc00000000000 */
        /* <DEDUP_REMOVED lines=8> */
.L_x_7:


//--------------------- .nv.global.init           --------------------------
	.section	.nv.global.init,"aw",@progbits
	.align	4
.nv.global.init:
	.type		__cudart_i2opi_f,@object
	.size		__cudart_i2opi_f,(_$_str - __cudart_i2opi_f)
__cudart_i2opi_f:
        /*0000*/ 	.byte	0x41, 0x90, 0x43, 0x3c, 0x99, 0x95, 0x62, 0xdb, 0xc0, 0xdd, 0x34, 0xf5, 0xd1, 0x57, 0x27, 0xfc
        /*0010*/ 	.byte	0x29, 0x15, 0x44, 0x4e, 0x6e, 0x83, 0xf9, 0xa2
	.type		_$_str,@object
	.size		_$_str,(.L_0 - _$_str)
_$_str:
        /*0018*/ 	.byte	0x5f, 0x5f, 0x43, 0x55, 0x44, 0x41, 0x5f, 0x46, 0x54, 0x5a, 0x00
.L_0:


//--------------------- .nv.constant0.triton_poi_fused_add_cos_mul_sin_0 --------------------------
	.section	.nv.constant0.triton_poi_fused_add_cos_mul_sin_0,"a",@progbits
	.sectionflags	@""
	.align	4
.nv.constant0.triton_poi_fused_add_cos_mul_sin_0:
	.zero		580
